	.headerflags	@"EF_CUDA_TEXMODE_UNIFIED EF_CUDA_64BIT_ADDRESS EF_CUDA_ACCELERATORS EF_CUDA_SM90 EF_CUDA_VIRTUAL_SM(EF_CUDA_SM90)"
	.elftype	@"ET_EXEC"


//--------------------- .nv.info                  --------------------------
	.section	.nv.info,"",@"SHT_CUDA_INFO"
	.align	4


	//----- nvinfo : EIATTR_REGCOUNT
	.align		4
        /*0000*/ 	.byte	0x04, 0x2f
        /*0002*/ 	.short	(.L_3 - .L_2)
	.align		4
.L_2:
        /*0004*/ 	.word	index@(triton_poi_fused__native_batch_norm_legit_no_training_add_convolution_60)
        /*0008*/ 	.word	0x00000020


	//----- nvinfo : EIATTR_MIN_STACK_SIZE
	.align		4
.L_3:
        /*000c*/ 	.byte	0x04, 0x12
        /*000e*/ 	.short	(.L_5 - .L_4)
	.align		4
.L_4:
        /*0010*/ 	.word	index@(triton_poi_fused__native_batch_norm_legit_no_training_add_convolution_60)
        /*0014*/ 	.word	0x00000000


	//----- nvinfo : EIATTR_FRAME_SIZE
	.align		4
.L_5:
        /*0018*/ 	.byte	0x04, 0x11
        /*001a*/ 	.short	(.L_7 - .L_6)
	.align		4
.L_6:
        /*001c*/ 	.word	index@(triton_poi_fused__native_batch_norm_legit_no_training_add_convolution_60)
        /*0020*/ 	.word	0x00000000


	//----- nvinfo : EIATTR_MIN_STACK_SIZE
	.align		4
.L_7:
        /*0024*/ 	.byte	0x04, 0x12
        /*0026*/ 	.short	(.L_9 - .L_8)
	.align		4
.L_8:
        /*0028*/ 	.word	index@(triton_poi_fused__native_batch_norm_legit_no_training_add_convolution_60)
        /*002c*/ 	.word	0x00000000
.L_9:


//--------------------- .nv.info.triton_poi_fused__native_batch_norm_legit_no_training_add_convolution_60 --------------------------
	.section	.nv.info.triton_poi_fused__native_batch_norm_legit_no_training_add_convolution_60,"",@"SHT_CUDA_INFO"
	.sectionflags	@""
	.align	4


	//----- nvinfo : EIATTR_CUDA_API_VERSION
	.align		4
        /*0000*/ 	.byte	0x04, 0x37
        /*0002*/ 	.short	(.L_11 - .L_10)
.L_10:
        /*0004*/ 	.word	0x0000007c


	//----- nvinfo : EIATTR_KPARAM_INFO
	.align		4
.L_11:
        /*0008*/ 	.byte	0x04, 0x17
        /*000a*/ 	.short	(.L_13 - .L_12)
.L_12:
        /*000c*/ 	.word	0x00000000
        /*0010*/ 	.short	0x000d
        /*0012*/ 	.short	0x0068
        /*0014*/ 	.byte	0x00, 0xf0, 0x11, 0x00


	//----- nvinfo : EIATTR_KPARAM_INFO
	.align		4
.L_13:
        /*0018*/ 	.byte	0x04, 0x17
        /*001a*/ 	.short	(.L_15 - .L_14)
.L_14:
        /*001c*/ 	.word	0x00000000
        /*0020*/ 	.short	0x000c
        /*0022*/ 	.short	0x0060
        /*0024*/ 	.byte	0x00, 0xf4, 0x21, 0x00


	//----- nvinfo : EIATTR_KPARAM_INFO
	.align		4
.L_15:
        /*0028*/ 	.byte	0x04, 0x17
        /*002a*/ 	.short	(.L_17 - .L_16)
.L_16:
        /*002c*/ 	.word	0x00000000
        /*0030*/ 	.short	0x000b
        /*0032*/ 	.short	0x0058
        /*0034*/ 	.byte	0x00, 0xf4, 0x21, 0x00


	//----- nvinfo : EIATTR_KPARAM_INFO
	.align		4
.L_17:
        /*0038*/ 	.byte	0x04, 0x17
        /*003a*/ 	.short	(.L_19 - .L_18)
.L_18:
        /*003c*/ 	.word	0x00000000
        /*0040*/ 	.short	0x000a
        /*0042*/ 	.short	0x0050
        /*0044*/ 	.byte	0x00, 0xf4, 0x21, 0x00


	//----- nvinfo : EIATTR_KPARAM_INFO
	.align		4
.L_19:
        /*0048*/ 	.byte	0x04, 0x17
        /*004a*/ 	.short	(.L_21 - .L_20)
.L_20:
        /*004c*/ 	.word	0x00000000
        /*0050*/ 	.short	0x0009
        /*0052*/ 	.short	0x0048
        /*0054*/ 	.byte	0x00, 0xf4, 0x21, 0x00


	//----- nvinfo : EIATTR_KPARAM_INFO
	.align		4
.L_21:
        /*0058*/ 	.byte	0x04, 0x17
        /*005a*/ 	.short	(.L_23 - .L_22)
.L_22:
        /*005c*/ 	.word	0x00000000
        /*0060*/ 	.short	0x0008
        /*0062*/ 	.short	0x0040
        /*0064*/ 	.byte	0x00, 0xf4, 0x21, 0x00


	//----- nvinfo : EIATTR_KPARAM_INFO
	.align		4
.L_23:
        /*0068*/ 	.byte	0x04, 0x17
        /*006a*/ 	.short	(.L_25 - .L_24)
.L_24:
        /*006c*/ 	.word	0x00000000
        /*0070*/ 	.short	0x0007
        /*0072*/ 	.short	0x0038
        /*0074*/ 	.byte	0x00, 0xf4, 0x21, 0x00


	//----- nvinfo : EIATTR_KPARAM_INFO
	.align		4
.L_25:
        /*0078*/ 	.byte	0x04, 0x17
        /*007a*/ 	.short	(.L_27 - .L_26)
.L_26:
        /*007c*/ 	.word	0x00000000
        /*0080*/ 	.short	0x0006
        /*0082*/ 	.short	0x0030
        /*0084*/ 	.byte	0x00, 0xf4, 0x21, 0x00


	//----- nvinfo : EIATTR_KPARAM_INFO
	.align		4
.L_27:
        /*0088*/ 	.byte	0x04, 0x17
        /*008a*/ 	.short	(.L_29 - .L_28)
.L_28:
        /*008c*/ 	.word	0x00000000
        /*0090*/ 	.short	0x0005
        /*0092*/ 	.short	0x0028
        /*0094*/ 	.byte	0x00, 0xf4, 0x21, 0x00


	//----- nvinfo : EIATTR_KPARAM_INFO
	.align		4
.L_29:
        /*0098*/ 	.byte	0x04, 0x17
        /*009a*/ 	.short	(.L_31 - .L_30)
.L_30:
        /*009c*/ 	.word	0x00000000
        /*00a0*/ 	.short	0x0004
        /*00a2*/ 	.short	0x0020
        /*00a4*/ 	.byte	0x00, 0xf4, 0x21, 0x00


	//----- nvinfo : EIATTR_KPARAM_INFO
	.align		4
.L_31:
        /*00a8*/ 	.byte	0x04, 0x17
        /*00aa*/ 	.short	(.L_33 - .L_32)
.L_32:
        /*00ac*/ 	.word	0x00000000
        /*00b0*/ 	.short	0x0003
        /*00b2*/ 	.short	0x0018
        /*00b4*/ 	.byte	0x00, 0xf4, 0x21, 0x00


	//----- nvinfo : EIATTR_KPARAM_INFO
	.align		4
.L_33:
        /*00b8*/ 	.byte	0x04, 0x17
        /*00ba*/ 	.short	(.L_35 - .L_34)
.L_34:
        /*00bc*/ 	.word	0x00000000
        /*00c0*/ 	.short	0x0002
        /*00c2*/ 	.short	0x0010
        /*00c4*/ 	.byte	0x00, 0xf4, 0x21, 0x00


	//----- nvinfo : EIATTR_KPARAM_INFO
	.align		4
.L_35:
        /*00c8*/ 	.byte	0x04, 0x17
        /*00ca*/ 	.short	(.L_37 - .L_36)
.L_36:
        /*00cc*/ 	.word	0x00000000
        /*00d0*/ 	.short	0x0001
        /*00d2*/ 	.short	0x0008
        /*00d4*/ 	.byte	0x00, 0xf4, 0x21, 0x00


	//----- nvinfo : EIATTR_KPARAM_INFO
	.align		4
.L_37:
        /*00d8*/ 	.byte	0x04, 0x17
        /*00da*/ 	.short	(.L_39 - .L_38)
.L_38:
        /*00dc*/ 	.word	0x00000000
        /*00e0*/ 	.short	0x0000
        /*00e2*/ 	.short	0x0000
        /*00e4*/ 	.byte	0x00, 0xf4, 0x21, 0x00


	//----- nvinfo : EIATTR_SPARSE_MMA_MASK
	.align		4
.L_39:
        /*00e8*/ 	.byte	0x03, 0x50
        /*00ea*/ 	.short	0x0000


	//----- nvinfo : EIATTR_MAXREG_COUNT
	.align		4
        /*00ec*/ 	.byte	0x03, 0x1b
        /*00ee*/ 	.short	0x00ff


	//----- nvinfo : EIATTR_EXIT_INSTR_OFFSETS
	.align		4
        /*00f0*/ 	.byte	0x04, 0x1c
        /*00f2*/ 	.short	(.L_41 - .L_40)


	//   ....[0]....
.L_40:
        /*00f4*/ 	.word	0x00000580


	//   ....[1]....
        /*00f8*/ 	.word	0x000005a0


	//----- nvinfo : EIATTR_REQNTID
	.align		4
.L_41:
        /*00fc*/ 	.byte	0x04, 0x10
        /*00fe*/ 	.short	(.L_43 - .L_42)
.L_42:
        /*0100*/ 	.word	0x00000080
        /*0104*/ 	.word	0x00000001
        /*0108*/ 	.word	0x00000001


	//----- nvinfo : EIATTR_CBANK_PARAM_SIZE
	.align		4
.L_43:
        /*010c*/ 	.byte	0x03, 0x19
        /*010e*/ 	.short	0x006c


	//----- nvinfo : EIATTR_PARAM_CBANK
	.align		4
        /*0110*/ 	.byte	0x04, 0x0a
        /*0112*/ 	.short	(.L_45 - .L_44)
	.align		4
.L_44:
        /*0114*/ 	.word	index@(.nv.constant0.triton_poi_fused__native_batch_norm_legit_no_training_add_convolution_60)
        /*0118*/ 	.short	0x0210
        /*011a*/ 	.short	0x006c


	//----- nvinfo : EIATTR_SW_WAR
	.align		4
.L_45:
        /*011c*/ 	.byte	0x04, 0x36
        /*011e*/ 	.short	(.L_47 - .L_46)
.L_46:
        /*0120*/ 	.word	0x00000008
.L_47:


//--------------------- .nv.callgraph             --------------------------
	.section	.nv.callgraph,"",@"SHT_CUDA_CALLGRAPH"
	.align	4
	.sectionentsize	8
	.align		4
        /*0000*/ 	.word	0x00000000
	.align		4
        /*0004*/ 	.word	0xffffffff
	.align		4
        /*0008*/ 	.word	0x00000000
	.align		4
        /*000c*/ 	.word	0xfffffffe
	.align		4
        /*0010*/ 	.word	0x00000000
	.align		4
        /*0014*/ 	.word	0xfffffffd
	.align		4
        /*0018*/ 	.word	0x00000000
	.align		4
        /*001c*/ 	.word	0xfffffffc


//--------------------- .nv.constant4             --------------------------
	.section	.nv.constant4,"a",@progbits
	.align	8
	.align		8
.nv.constant4:
        /*0000*/ 	.dword	_$_str
	.align		8
        /*0008*/ 	.dword	_$_str_$_2


//--------------------- .text.triton_poi_fused__native_batch_norm_legit_no_training_add_convolution_60 --------------------------
	.section	.text.triton_poi_fused__native_batch_norm_legit_no_training_add_convolution_60,"ax",@progbits
	.align	128
        .global         triton_poi_fused__native_batch_norm_legit_no_training_add_convolution_60
        .type           triton_poi_fused__native_batch_norm_legit_no_training_add_convolution_60,@function
        .size           triton_poi_fused__native_batch_norm_legit_no_training_add_convolution_60,(.L_x_1 - triton_poi_fused__native_batch_norm_legit_no_training_add_convolution_60)
        .other          triton_poi_fused__native_batch_norm_legit_no_training_add_convolution_60,@"STO_CUDA_ENTRY STV_DEFAULT"
triton_poi_fused__native_batch_norm_legit_no_training_add_convolution_60:
.text.triton_poi_fused__native_batch_norm_legit_no_training_add_convolution_60:
[----:B------:R-:W0:Y:S01]  /*0000*/  LDC R1, c[0x0][0x28] ;  /* 0x00000a00ff017b82 */ /* 0x000e220000000800 */
[----:B------:R-:W1:Y:S07]  /*0010*/  S2R R8, SR_TID.X ;  /* 0x0000000000087919 */ /* 0x000e6e0000002100 */
[----:B------:R-:W2:Y:S01]  /*0020*/  LDC.64 R6, c[0x0][0x238] ;  /* 0x00008e00ff067b82 */ /* 0x000ea20000000a00 */
[----:B------:R-:W-:Y:S01]  /*0030*/  CS2R R4, SRZ ;  /* 0x0000000000047805 */ /* 0x000fe2000001ff00 */
[----:B------:R-:W-:Y:S01]  /*0040*/  ULDC.64 UR4, c[0x0][0x208] ;  /* 0x0000820000047ab9 */ /* 0x000fe20000000a00 */
[----:B------:R-:W3:Y:S05]  /*0050*/  S2R R9, SR_CTAID.X ;  /* 0x0000000000097919 */ /* 0x000eea0000002500 */
[----:B------:R-:W4:Y:S08]  /*0060*/  LDC.64 R18, c[0x0][0x258] ;  /* 0x00009600ff127b82 */ /* 0x000f300000000a00 */
[----:B------:R-:W5:Y:S08]  /*0070*/  LDC.64 R28, c[0x0][0x228] ;  /* 0x00008a00ff1c7b82 */ /* 0x000f700000000a00 */
[----:B------:R-:W5:Y:S01]  /*0080*/  LDC.64 R10, c[0x0][0x210] ;  /* 0x00008400ff0a7b82 */ /* 0x000f620000000a00 */
[----:B-1----:R-:W-:-:S07]  /*0090*/  LOP3.LUT R8, R8, 0x7f, RZ, 0xc0, !PT ;  /* 0x0000007f08087812 */ /* 0x002fce00078ec0ff */
[----:B------:R-:W1:Y:S01]  /*00a0*/  LDC.64 R12, c[0x0][0x218] ;  /* 0x00008600ff0c7b82 */ /* 0x000e620000000a00 */
[----:B---3--:R-:W-:Y:S01]  /*00b0*/  LEA R9, R9, R8, 0x7 ;  /* 0x0000000809097211 */ /* 0x008fe200078e38ff */
[----:B------:R-:W-:-:S03]  /*00c0*/  HFMA2.MMA R8, -RZ, RZ, 0, 0 ;  /* 0x00000000ff087435 */ /* 0x000fc600000001ff */
[----:B------:R-:W-:-:S03]  /*00d0*/  ISETP.GE.AND P4, PT, R9, 0x2210, PT ;  /* 0x000022100900780c */ /* 0x000fc60003f86270 */
[----:B------:R-:W3:Y:S04]  /*00e0*/  LDC.64 R26, c[0x0][0x230] ;  /* 0x00008c00ff1a7b82 */ /* 0x000ee80000000a00 */
[----:B------:R-:W-:-:S04]  /*00f0*/  IMAD.HI R0, R9, -0xf803c1f, R8 ;  /* 0xf07fc3e109007827 */ /* 0x000fc800078e0208 */
[----:B------:R-:W1:Y:S01]  /*0100*/  LDC.64 R22, c[0x0][0x250] ;  /* 0x00009400ff167b82 */ /* 0x000e620000000a00 */
[----:B------:R-:W-:-:S04]  /*0110*/  SHF.R.U32.HI R3, RZ, 0x1f, R0 ;  /* 0x0000001fff037819 */ /* 0x000fc80000011600 */
[----:B------:R-:W-:-:S03]  /*0120*/  LEA.HI.SX32 R3, R0, R3, 0x17 ;  /* 0x0000000300037211 */ /* 0x000fc600078fbaff */
[----:B------:R-:W1:Y:S02]  /*0130*/  LDC.64 R14, c[0x0][0x240] ;  /* 0x00009000ff0e7b82 */ /* 0x000e640000000a00 */
[----:B------:R-:W-:-:S04]  /*0140*/  IMAD R25, R3, -0x221, R9 ;  /* 0xfffffddf03197824 */ /* 0x000fc800078e0209 */
[C---:B--2---:R-:W-:Y:S02]  /*0150*/  IMAD.WIDE R6, R25.reuse, 0x4, R6 ;  /* 0x0000000419067825 */ /* 0x044fe400078e0206 */
[----:B------:R-:W2:Y:S02]  /*0160*/  LDC.64 R2, c[0x0][0x220] ;  /* 0x00008800ff027b82 */ /* 0x000ea40000000a00 */
[C---:B----4-:R-:W-:Y:S01]  /*0170*/  IMAD.WIDE R18, R25.reuse, 0x4, R18 ;  /* 0x0000000419127825 */ /* 0x050fe200078e0212 */
[----:B------:R-:W4:Y:S04]  /*0180*/  @!P4 LDG.E.EL R4, desc[UR4][R6.64] ;  /* 0x000000040604c981 */ /* 0x000f28000c2e1900 */
[----:B------:R1:W4:Y:S01]  /*0190*/  @!P4 LDG.E.EL R8, desc[UR4][R18.64] ;  /* 0x000000041208c981 */ /* 0x000322000c2e1900 */
[----:B------:R-:W3:Y:S08]  /*01a0*/  LDC.64 R16, c[0x0][0x248] ;  /* 0x00009200ff107b82 */ /* 0x000ef00000000a00 */
[----:B------:R-:W3:Y:S01]  /*01b0*/  LDC.64 R20, c[0x0][0x268] ;  /* 0x00009a00ff147b82 */ /* 0x000ee20000000a00 */
[----:B------:R-:W-:Y:S01]  /*01c0*/  MOV R0, RZ ;  /* 0x000000ff00007202 */ /* 0x000fe20000000f00 */
[----:B--2---:R-:W-:-:S06]  /*01d0*/  IMAD.WIDE R2, R25, 0x4, R2 ;  /* 0x0000000419027825 */ /* 0x004fcc00078e0202 */
[----:B01----:R-:W0:Y:S01]  /*01e0*/  LDC.64 R18, c[0x0][0x260] ;  /* 0x00009800ff127b82 */ /* 0x003e220000000a00 */
[----:B------:R-:W-:Y:S01]  /*01f0*/  CS2R R6, SRZ ;  /* 0x0000000000067805 */ /* 0x000fe2000001ff00 */
[----:B------:R1:W2:Y:S01]  /*0200*/  @!P4 LDG.E.EL R5, desc[UR4][R2.64] ;  /* 0x000000040205c981 */ /* 0x0002a2000c2e1900 */
[----:B-----5:R-:W-:-:S04]  /*0210*/  IMAD.WIDE R28, R25, 0x4, R28 ;  /* 0x00000004191c7825 */ /* 0x020fc800078e021c */
[C---:B------:R-:W-:Y:S01]  /*0220*/  IMAD.WIDE R10, R9.reuse, 0x4, R10 ;  /* 0x00000004090a7825 */ /* 0x040fe200078e020a */
[----:B------:R-:W5:Y:S03]  /*0230*/  @!P4 LDG.E.EL R7, desc[UR4][R28.64] ;  /* 0x000000041c07c981 */ /* 0x000f66000c2e1900 */
[----:B------:R-:W-:Y:S01]  /*0240*/  IMAD.WIDE R12, R9, 0x4, R12 ;  /* 0x00000004090c7825 */ /* 0x000fe200078e020c */
[----:B-1----:R-:W-:-:S03]  /*0250*/  CS2R R2, SRZ ;  /* 0x0000000000027805 */ /* 0x002fc6000001ff00 */
[C---:B---3--:R-:W-:Y:S01]  /*0260*/  IMAD.WIDE R26, R25.reuse, 0x4, R26 ;  /* 0x00000004191a7825 */ /* 0x048fe200078e021a */
[----:B------:R-:W5:Y:S03]  /*0270*/  @!P4 LDG.E R0, desc[UR4][R12.64] ;  /* 0x000000040c00c981 */ /* 0x000f66000c1e1900 */
[C---:B------:R-:W-:Y:S01]  /*0280*/  IMAD.WIDE R22, R25.reuse, 0x4, R22 ;  /* 0x0000000419167825 */ /* 0x040fe200078e0216 */
[----:B------:R-:W2:Y:S03]  /*0290*/  @!P4 LDG.E R2, desc[UR4][R10.64] ;  /* 0x000000040a02c981 */ /* 0x000ea6000c1e1900 */
[C---:B------:R-:W-:Y:S01]  /*02a0*/  IMAD.WIDE R14, R25.reuse, 0x4, R14 ;  /* 0x00000004190e7825 */ /* 0x040fe200078e020e */
[----:B------:R1:W3:Y:S03]  /*02b0*/  @!P4 LDG.E.EL R6, desc[UR4][R26.64] ;  /* 0x000000041a06c981 */ /* 0x0002e6000c2e1900 */
[C---:B------:R-:W-:Y:S01]  /*02c0*/  IMAD.WIDE R16, R25.reuse, 0x4, R16 ;  /* 0x0000000419107825 */ /* 0x040fe200078e0210 */
[----:B------:R-:W3:Y:S03]  /*02d0*/  @!P4 LDG.E.EL R3, desc[UR4][R22.64] ;  /* 0x000000041603c981 */ /* 0x000ee6000c2e1900 */
[----:B0-----:R-:W-:Y:S01]  /*02e0*/  IMAD.WIDE R18, R25, 0x4, R18 ;  /* 0x0000000419127825 */ /* 0x001fe200078e0212 */
[----:B-1----:R-:W-:-:S03]  /*02f0*/  CS2R R26, SRZ ;  /* 0x00000000001a7805 */ /* 0x002fc6000001ff00 */
[----:B------:R-:W-:Y:S01]  /*0300*/  IMAD.WIDE R20, R25, 0x4, R20 ;  /* 0x0000000419147825 */ /* 0x000fe200078e0214 */
[----:B------:R-:W-:Y:S02]  /*0310*/  CS2R R24, SRZ ;  /* 0x0000000000187805 */ /* 0x000fe4000001ff00 */
[----:B------:R0:W3:Y:S04]  /*0320*/  @!P4 LDG.E.EL R26, desc[UR4][R14.64] ;  /* 0x000000040e1ac981 */ /* 0x0000e8000c2e1900 */
[----:B------:R1:W3:Y:S04]  /*0330*/  @!P4 LDG.E.EL R25, desc[UR4][R16.64] ;  /* 0x000000041019c981 */ /* 0x0002e8000c2e1900 */
[----:B------:R-:W3:Y:S01]  /*0340*/  @!P4 LDG.E.EL R27, desc[UR4][R18.64] ;  /* 0x00000004121bc981 */ /* 0x000ee2000c2e1900 */
[----:B0-----:R-:W0:Y:S03]  /*0350*/  LDC.64 R14, c[0x0][0x270] ;  /* 0x00009c00ff0e7b82 */ /* 0x001e260000000a00 */
[----:B------:R-:W3:Y:S01]  /*0360*/  @!P4 LDG.E.EL R24, desc[UR4][R20.64] ;  /* 0x000000041418c981 */ /* 0x000ee2000c2e1900 */
[----:B0-----:R-:W-:-:S04]  /*0370*/  IMAD.WIDE R14, R9, 0x4, R14 ;  /* 0x00000004090e7825 */ /* 0x001fc800078e020e */
[----:B----4-:R-:W-:Y:S01]  /*0380*/  FADD R4, R4, 9.9999997473787516356e-06 ;  /* 0x3727c5ac04047421 */ /* 0x010fe20000000000 */
[----:B------:R-:W-:-:S03]  /*0390*/  FADD R8, R8, 9.9999997473787516356e-06 ;  /* 0x3727c5ac08087421 */ /* 0x000fc60000000000 */
[----:B------:R-:W0:Y:S08]  /*03a0*/  MUFU.SQRT R22, R4 ;  /* 0x0000000400167308 */ /* 0x000e300000002000 */
[----:B------:R-:W4:Y:S01]  /*03b0*/  MUFU.SQRT R23, R8 ;  /* 0x0000000800177308 */ /* 0x000f220000002000 */
[C---:B0-----:R-:W-:Y:S02]  /*03c0*/  FSETP.GT.AND P0, PT, R22.reuse, 8.50705917302346158658e+37, PT ;  /* 0x7e8000001600780b */ /* 0x041fe40003f04000 */
[----:B------:R-:W-:-:S02]  /*03d0*/  FSETP.GEU.AND P2, PT, R22, 1.175494350822287508e-38, PT ;  /* 0x008000001600780b */ /* 0x000fc40003f4e000 */
[C---:B----4-:R-:W-:Y:S02]  /*03e0*/  FSETP.GT.AND P1, PT, R23.reuse, 8.50705917302346158658e+37, PT ;  /* 0x7e8000001700780b */ /* 0x050fe40003f24000 */
[----:B------:R-:W-:-:S07]  /*03f0*/  FSETP.GEU.AND P3, PT, R23, 1.175494350822287508e-38, PT ;  /* 0x008000001700780b */ /* 0x000fce0003f6e000 */
[----:B------:R-:W-:Y:S01]  /*0400*/  @P0 FMUL R22, R22, 0.25 ;  /* 0x3e80000016160820 */ /* 0x000fe20000400000 */
[----:B------:R-:W-:-:S03]  /*0410*/  HFMA2.MMA R4, -RZ, RZ, 1.625, 0 ;  /* 0x3e800000ff047435 */ /* 0x000fc600000001ff */
[----:B------:R-:W-:Y:S01]  /*0420*/  @!P2 FMUL R22, R22, 16777216 ;  /* 0x4b8000001616a820 */ /* 0x000fe20000400000 */
[----:B------:R-:W-:-:S04]  /*0430*/  @P1 FMUL R23, R23, 0.25 ;  /* 0x3e80000017171820 */ /* 0x000fc80000400000 */
[----:B------:R-:W-:Y:S01]  /*0440*/  @!P3 FMUL R23, R23, 16777216 ;  /* 0x4b8000001717b820 */ /* 0x000fe20000400000 */
[----:B------:R-:W0:Y:S01]  /*0450*/  MUFU.RCP R22, R22 ;  /* 0x0000001600167308 */ /* 0x000e220000001000 */
[----:B-1----:R-:W-:-:S07]  /*0460*/  FSEL R17, R4, 1, P0 ;  /* 0x3f80000004117808 */ /* 0x002fce0000000000 */
[----:B------:R-:W1:Y:S01]  /*0470*/  MUFU.RCP R23, R23 ;  /* 0x0000001700177308 */ /* 0x000e620000001000 */
[----:B------:R-:W-:Y:S01]  /*0480*/  FSEL R4, R4, 1, P1 ;  /* 0x3f80000004047808 */ /* 0x000fe20000800000 */
[----:B------:R-:W-:Y:S01]  /*0490*/  @!P2 FMUL R17, R17, 16777216 ;  /* 0x4b8000001111a820 */ /* 0x000fe20000400000 */
[----:B--2---:R-:W-:Y:S01]  /*04a0*/  FADD R5, R5, R2 ;  /* 0x0000000205057221 */ /* 0x004fe20000000000 */
[----:B-----5:R-:W-:Y:S02]  /*04b0*/  FADD R0, R7, R0 ;  /* 0x0000000007007221 */ /* 0x020fe40000000000 */
[----:B------:R-:W-:Y:S01]  /*04c0*/  @!P3 FMUL R4, R4, 16777216 ;  /* 0x4b8000000404b820 */ /* 0x000fe20000400000 */
[----:B0-----:R-:W-:Y:S01]  /*04d0*/  FMUL R22, R22, R17 ;  /* 0x0000001116167220 */ /* 0x001fe20000400000 */
[----:B---3--:R-:W-:Y:S01]  /*04e0*/  FADD R7, R5, -R6 ;  /* 0x8000000605077221 */ /* 0x008fe20000000000 */
[----:B------:R-:W-:Y:S01]  /*04f0*/  FADD R3, R0, -R3 ;  /* 0x8000000300037221 */ /* 0x000fe20000000000 */
[----:B-1----:R-:W-:-:S02]  /*0500*/  FMUL R4, R23, R4 ;  /* 0x0000000417047220 */ /* 0x002fc40000400000 */
[----:B------:R-:W-:Y:S02]  /*0510*/  FMUL R22, R22, R7 ;  /* 0x0000000716167220 */ /* 0x000fe40000400000 */
[----:B------:R-:W-:Y:S02]  /*0520*/  FMUL R3, R4, R3 ;  /* 0x0000000304037220 */ /* 0x000fe40000400000 */
[----:B------:R-:W-:Y:S01]  /*0530*/  FFMA R22, R22, R26, R25 ;  /* 0x0000001a16167223 */ /* 0x000fe20000000019 */
[----:B------:R0:W-:Y:S01]  /*0540*/  @!P4 STG.E desc[UR4][R10.64], R5 ;  /* 0x000000050a00c986 */ /* 0x0001e2000c101904 */
[----:B------:R-:W-:-:S03]  /*0550*/  FFMA R3, R3, R27, R24 ;  /* 0x0000001b03037223 */ /* 0x000fc60000000018 */
[----:B------:R0:W-:Y:S01]  /*0560*/  @!P4 STG.E desc[UR4][R12.64], R0 ;  /* 0x000000000c00c986 */ /* 0x0001e2000c101904 */
[----:B------:R-:W-:Y:S01]  /*0570*/  FADD R3, R22, R3 ;  /* 0x0000000316037221 */ /* 0x000fe20000000000 */
[----:B0-----:R-:W-:Y:S06]  /*0580*/  @P4 EXIT ;  /* 0x000000000000494d */ /* 0x001fec0003800000 */
[----:B------:R-:W-:Y:S01]  /*0590*/  STG.E desc[UR4][R14.64], R3 ;  /* 0x000000030e007986 */ /* 0x000fe2000c101904 */
[----:B------:R-:W-:Y:S05]  /*05a0*/  EXIT ;  /* 0x000000000000794d */ /* 0x000fea0003800000 */
.L_x_0:
[----:B------:R-:W-:-:S00]  /*05b0*/  BRA `(.L_x_0) ;  /* 0xfffffffc00fc7947 */ /* 0x000fc0000383ffff */
[----:B------:R-:W-:-:S00]  /*05c0*/  NOP ;  /* 0x0000000000007918 */ /* 0x000fc00000000000 */
        /* <DEDUP_REMOVED lines=11> */
.L_x_1:


//--------------------- .nv.global.init           --------------------------
	.section	.nv.global.init,"aw",@progbits
.nv.global.init:
	.type		_$_str,@object
	.size		_$_str,(_$_str_$_2 - _$_str)
_$_str:
        /*0000*/ 	.byte	0x5f, 0x5f, 0x43, 0x55, 0x44, 0x41, 0x5f, 0x46, 0x54, 0x5a, 0x00
	.type		_$_str_$_2,@object
	.size		_$_str_$_2,(.L_1 - _$_str_$_2)
_$_str_$_2:
        /*000b*/ 	.byte	0x5f, 0x5f, 0x43, 0x55, 0x44, 0x41, 0x5f, 0x50, 0x52, 0x45, 0x43, 0x5f, 0x53, 0x51, 0x52, 0x54
        /*001b*/ 	.byte	0x00
.L_1:


//--------------------- .nv.constant0.triton_poi_fused__native_batch_norm_legit_no_training_add_convolution_60 --------------------------
	.section	.nv.constant0.triton_poi_fused__native_batch_norm_legit_no_training_add_convolution_60,"a",@progbits
	.sectionflags	@""
	.align	4
.nv.constant0.triton_poi_fused__native_batch_norm_legit_no_training_add_convolution_60:
	.zero		636
